//
// Generated by NVIDIA NVVM Compiler
//
// Compiler Build ID: CL-36424714
// Cuda compilation tools, release 13.0, V13.0.88
// Based on NVVM 20.0.0
//

.version 9.0
.target sm_100
.address_size 64

	// .globl	_ZN8solution13convolution2DEv
.extern .func  (.param .b32 func_retval0) vprintf
(
	.param .b64 vprintf_param_0,
	.param .b64 vprintf_param_1
)
;
.global .align 1 .b8 $str[20] = {72, 101, 108, 108, 111, 32, 102, 114, 111, 109, 32, 116, 104, 101, 32, 71, 80, 85, 10};

.visible .entry _ZN8solution13convolution2DEv()
{
	.reg .b32 	%r<3>;
	.reg .b64 	%rd<3>;

	mov.u64 	%rd1, $str;
	cvta.global.u64 	%rd2, %rd1;
	{ // callseq 0, 0
	.param .b64 param0;
	st.param.b64 	[param0], %rd2;
	.param .b64 param1;
	st.param.b64 	[param1], 0;
	.param .b32 retval0;
	call.uni (retval0), 
	vprintf, 
	(
	param0, 
	param1
	);
	ld.param.b32 	%r1, [retval0];
	} // callseq 0
	ret;

}


// ===== COMPILED SASS (sm_100) =====

	.target	sm_100

	.elftype	@"ET_EXEC"


//--------------------- .note.nv.tkinfo           --------------------------
	.section	.note.nv.tkinfo,"",@"SHT_NOTE"
	.sectionflags	@"SHF_NOTE_NV_TKINFO"
	.tkinfo
        /*0018*/ 	.word	0x00000002
        /*0030*/ 	.string	""
        /*0030*/ 	.string	"ptxas"
        /*0030*/ 	.string	"Cuda compilation tools, release 13.0, V13.0.88"
        /*0030*/ 	.string	"Build cuda_13.0.r13.0/compiler.36424714_0"
        /*0030*/ 	.string	"-arch sm_100 -m 64 "



//--------------------- .note.nv.cuinfo           --------------------------
	.section	.note.nv.cuinfo,"",@"SHT_NOTE"
	.sectionflags	@"SHF_NOTE_NV_CUINFO"
        /*0018*/ 	.short	0x0002
        /*001a*/ 	.short	0x0064
        /*001c*/ 	.short	0x0082
	.zero		2


//--------------------- .nv.info                  --------------------------
	.section	.nv.info,"",@"SHT_CUDA_INFO"
	.align	4


	//----- nvinfo : EIATTR_REGCOUNT
	.align		4
        /*0000*/ 	.byte	0x04, 0x2f
        /*0002*/ 	.short	(.L_2 - .L_1)
	.align		4
.L_1:
        /*0004*/ 	.word	index@(_ZN8solution13convolution2DEv)
        /*0008*/ 	.word	0x00000018


	//----- nvinfo : EIATTR_FRAME_SIZE
	.align		4
.L_2:
        /*000c*/ 	.byte	0x04, 0x11
        /*000e*/ 	.short	(.L_4 - .L_3)
	.align		4
.L_3:
        /*0010*/ 	.word	index@(_ZN8solution13convolution2DEv)
        /*0014*/ 	.word	0x00000000


	//----- nvinfo : EIATTR_MIN_STACK_SIZE
	.align		4
.L_4:
        /*0018*/ 	.byte	0x04, 0x12
        /*001a*/ 	.short	(.L_6 - .L_5)
	.align		4
.L_5:
        /*001c*/ 	.word	index@(_ZN8solution13convolution2DEv)
        /*0020*/ 	.word	0x00000000
.L_6:


//--------------------- .nv.compat                --------------------------
	.section	.nv.compat,"",@"SHT_CUDA_COMPAT_INFO"
	.align	4
        /*0000*/ 	.byte	0x02, 0x09, 0x00, 0x00, 0x02, 0x02, 0x01, 0x00, 0x02, 0x05, 0x05, 0x00, 0x03, 0x07, 0x01, 0x01
        /*0010*/ 	.byte	0x02, 0x03, 0x00, 0x00, 0x02, 0x06, 0x01, 0x00, 0x04, 0x0b, 0x08, 0x00, 0x09, 0x00, 0x00, 0x00
        /*0020*/ 	.byte	0x00, 0x00, 0x00, 0x00


//--------------------- .nv.info._ZN8solution13convolution2DEv --------------------------
	.section	.nv.info._ZN8solution13convolution2DEv,"",@"SHT_CUDA_INFO"
	.sectionflags	@""
	.align	4


	//----- nvinfo : EIATTR_CUDA_API_VERSION
	.align		4
        /*0000*/ 	.byte	0x04, 0x37
        /*0002*/ 	.short	(.L_8 - .L_7)
.L_7:
        /*0004*/ 	.word	0x00000082


	//----- nvinfo : EIATTR_SPARSE_MMA_MASK
	.align		4
.L_8:
        /*0008*/ 	.byte	0x03, 0x50
        /*000a*/ 	.short	0x0000


	//----- nvinfo : EIATTR_MAXREG_COUNT
	.align		4
        /*000c*/ 	.byte	0x03, 0x1b
        /*000e*/ 	.short	0x00ff


	//----- nvinfo : EIATTR_EXTERNS
	.align		4
        /*0010*/ 	.byte	0x04, 0x0f
        /*0012*/ 	.short	(.L_10 - .L_9)


	//   ....[0]....
	.align		4
.L_9:
        /*0014*/ 	.word	index@(vprintf)


	//----- nvinfo : EIATTR_MERCURY_ISA_VERSION
	.align		4
.L_10:
        /*0018*/ 	.byte	0x03, 0x5f
        /*001a*/ 	.short	0x0101


	//----- nvinfo : EIATTR_VRC_CTA_INIT_COUNT
	.align		4
        /*001c*/ 	.byte	0x02, 0x4a
	.zero		1
	.zero		1


	//----- nvinfo : EIATTR_SYSCALL_OFFSETS
	.align		4
        /*0020*/ 	.byte	0x04, 0x46
        /*0022*/ 	.short	(.L_12 - .L_11)


	//   ....[0]....
.L_11:
        /*0024*/ 	.word	0x00000080


	//----- nvinfo : EIATTR_EXIT_INSTR_OFFSETS
	.align		4
.L_12:
        /*0028*/ 	.byte	0x04, 0x1c
        /*002a*/ 	.short	(.L_14 - .L_13)


	//   ....[0]....
.L_13:
        /*002c*/ 	.word	0x00000090


	//----- nvinfo : EIATTR_SW_WAR
	.align		4
.L_14:
        /*0030*/ 	.byte	0x04, 0x36
        /*0032*/ 	.short	(.L_16 - .L_15)
.L_15:
        /*0034*/ 	.word	0x00000008
.L_16:


//--------------------- .nv.callgraph             --------------------------
	.section	.nv.callgraph,"",@"SHT_CUDA_CALLGRAPH"
	.align	4
	.sectionentsize	8
	.align		4
        /*0000*/ 	.word	0x00000000
	.align		4
        /*0004*/ 	.word	0xffffffff
	.align		4
        /*0008*/ 	.word	index@(_ZN8solution13convolution2DEv)
	.align		4
        /*000c*/ 	.word	index@(vprintf)
	.align		4
        /*0010*/ 	.word	0x00000000
	.align		4
        /*0014*/ 	.word	0xfffffffe
	.align		4
        /*0018*/ 	.word	0x00000000
	.align		4
        /*001c*/ 	.word	0xfffffffd
	.align		4
        /*0020*/ 	.word	0x00000000
	.align		4
        /*0024*/ 	.word	0xfffffffc


//--------------------- .nv.constant4             --------------------------
	.section	.nv.constant4,"a",@progbits
	.align	8
	.align		8
.nv.constant4:
        /*0000*/ 	.dword	vprintf
	.align		8
        /*0008*/ 	.dword	$str


//--------------------- .text._ZN8solution13convolution2DEv --------------------------
	.section	.text._ZN8solution13convolution2DEv,"ax",@progbits
	.align	128
        .global         _ZN8solution13convolution2DEv
        .type           _ZN8solution13convolution2DEv,@function
        .size           _ZN8solution13convolution2DEv,(.L_x_2 - _ZN8solution13convolution2DEv)
        .other          _ZN8solution13convolution2DEv,@"STO_CUDA_ENTRY STV_DEFAULT"
_ZN8solution13convolution2DEv:
.text._ZN8solution13convolution2DEv:
[----:B------:R-:W0:Y:S01]  /*0000*/  LDC R1, c[0x0][0x37c] ;  /* 0x0000df00ff017b82 */ /* 0x000e220000000800 */
[----:B------:R-:W-:Y:S01]  /*0010*/  MOV R0, 0x0 ;  /* 0x0000000000007802 */ /* 0x000fe20000000f00 */
[----:B------:R-:W1:Y:S01]  /*0020*/  LDCU.64 UR4, c[0x4][0x8] ;  /* 0x01000100ff0477ac */ /* 0x000e620008000a00 */
[----:B------:R-:W-:-:S05]  /*0030*/  CS2R R6, SRZ ;  /* 0x0000000000067805 */ /* 0x000fca000001ff00 */
[----:B------:R2:W3:Y:S01]  /*0040*/  LDC.64 R2, c[0x4][R0] ;  /* 0x0100000000027b82 */ /* 0x0004e20000000a00 */
[----:B-1----:R-:W-:Y:S02]  /*0050*/  IMAD.U32 R4, RZ, RZ, UR4 ;  /* 0x00000004ff047e24 */ /* 0x002fe4000f8e00ff */
[----:B--2---:R-:W-:-:S07]  /*0060*/  IMAD.U32 R5, RZ, RZ, UR5 ;  /* 0x00000005ff057e24 */ /* 0x004fce000f8e00ff */
[----:B------:R-:W-:-:S07]  /*0070*/  LEPC R20, `(.L_x_0) ;  /* 0x000000001014794e */ /* 0x000fce0000000000 */
[----:B0--3--:R-:W-:Y:S05]  /*0080*/  CALL.ABS.NOINC R2 ;  /* 0x0000000002007343 */ /* 0x009fea0003c00000 */
.L_x_0:
[----:B------:R-:W-:Y:S05]  /*0090*/  EXIT ;  /* 0x000000000000794d */ /* 0x000fea0003800000 */
.L_x_1:
[----:B------:R-:W-:-:S00]  /*00a0*/  BRA `(.L_x_1) ;  /* 0xfffffffc00fc7947 */ /* 0x000fc0000383ffff */
[----:B------:R-:W-:-:S00]  /*00b0*/  NOP ;  /* 0x0000000000007918 */ /* 0x000fc00000000000 */
        /* <DEDUP_REMOVED lines=12> */
.L_x_2:


//--------------------- .nv.global.init           --------------------------
	.section	.nv.global.init,"aw",@progbits
.nv.global.init:
	.type		$str,@object
	.size		$str,(.L_0 - $str)
$str:
        /*0000*/ 	.byte	0x48, 0x65, 0x6c, 0x6c, 0x6f, 0x20, 0x66, 0x72, 0x6f, 0x6d, 0x20, 0x74, 0x68, 0x65, 0x20, 0x47
        /*0010*/ 	.byte	0x50, 0x55, 0x0a, 0x00
.L_0:


//--------------------- .nv.shared.reserved.0     --------------------------
	.section	.nv.shared.reserved.0,"aw",@nobits
	.weak		__nv_reservedSMEM_offset_0_alias
	.size		__nv_reservedSMEM_offset_0_alias, 0, 64
	.other		__nv_reservedSMEM_offset_0_alias,@"STO_CUDA_RESERVED_SHARED STV_DEFAULT"
__nv_reservedSMEM_offset_0_alias:
	.zero		0
	.zero		64


//--------------------- .nv.constant0._ZN8solution13convolution2DEv --------------------------
	.section	.nv.constant0._ZN8solution13convolution2DEv,"a",@progbits
	.sectionflags	@""
	.align	4
.nv.constant0._ZN8solution13convolution2DEv:
	.zero		896


//--------------------- SYMBOLS --------------------------

	.type		.nv.reservedSmem.offset0,@object
	.size		.nv.reservedSmem.offset0,0x4
	.type		vprintf,@function
